//
// Generated by NVIDIA NVVM Compiler
//
// Compiler Build ID: CL-36424714
// Cuda compilation tools, release 13.0, V13.0.88
// Based on NVVM 20.0.0
//

.version 9.0
.target sm_100
.address_size 64

	// .globl	_Z10test_Idx3dPfPiS0_S_

.visible .entry _Z10test_Idx3dPfPiS0_S_(
	.param .u64 .ptr .align 1 _Z10test_Idx3dPfPiS0_S__param_0,
	.param .u64 .ptr .align 1 _Z10test_Idx3dPfPiS0_S__param_1,
	.param .u64 .ptr .align 1 _Z10test_Idx3dPfPiS0_S__param_2,
	.param .u64 .ptr .align 1 _Z10test_Idx3dPfPiS0_S__param_3
)
{
	.reg .b32 	%r<8>;
	.reg .b32 	%f<2>;
	.reg .b64 	%rd<11>;

	ld.param.u64 	%rd1, [_Z10test_Idx3dPfPiS0_S__param_0];
	ld.param.u64 	%rd2, [_Z10test_Idx3dPfPiS0_S__param_1];
	ld.param.u64 	%rd3, [_Z10test_Idx3dPfPiS0_S__param_2];
	ld.param.u64 	%rd4, [_Z10test_Idx3dPfPiS0_S__param_3];
	cvta.to.global.u64 	%rd5, %rd4;
	cvta.to.global.u64 	%rd6, %rd1;
	cvta.to.global.u64 	%rd7, %rd2;
	cvta.to.global.u64 	%rd8, %rd3;
	ld.global.u32 	%r1, [%rd8];
	ld.global.u32 	%r2, [%rd8+4];
	ld.global.u32 	%r3, [%rd8+8];
	ld.global.u32 	%r4, [%rd7+4];
	ld.global.u32 	%r5, [%rd7+8];
	mad.lo.s32 	%r6, %r4, %r1, %r2;
	mad.lo.s32 	%r7, %r6, %r5, %r3;
	mul.wide.s32 	%rd9, %r7, 4;
	add.s64 	%rd10, %rd6, %rd9;
	ld.global.f32 	%f1, [%rd10];
	st.global.f32 	[%rd5], %f1;
	ret;

}
	// .globl	_Z13test_Interp3dPfPiS_S_
.visible .entry _Z13test_Interp3dPfPiS_S_(
	.param .u64 .ptr .align 1 _Z13test_Interp3dPfPiS_S__param_0,
	.param .u64 .ptr .align 1 _Z13test_Interp3dPfPiS_S__param_1,
	.param .u64 .ptr .align 1 _Z13test_Interp3dPfPiS_S__param_2,
	.param .u64 .ptr .align 1 _Z13test_Interp3dPfPiS_S__param_3
)
{
	.reg .pred 	%p<4>;
	.reg .b32 	%r<11>;
	.reg .b32 	%f<35>;
	.reg .b64 	%rd<16>;
	.reg .b64 	%fd<34>;

	ld.param.u64 	%rd1, [_Z13test_Interp3dPfPiS_S__param_0];
	ld.param.u64 	%rd2, [_Z13test_Interp3dPfPiS_S__param_1];
	ld.param.u64 	%rd3, [_Z13test_Interp3dPfPiS_S__param_2];
	ld.param.u64 	%rd4, [_Z13test_Interp3dPfPiS_S__param_3];
	cvta.to.global.u64 	%rd5, %rd2;
	cvta.to.global.u64 	%rd6, %rd3;
	ld.global.f32 	%f1, [%rd6];
	ld.global.f32 	%f2, [%rd6+4];
	ld.global.f32 	%f3, [%rd6+8];
	max.f32 	%f4, %f1, 0f00000000;
	max.f32 	%f5, %f2, 0f00000000;
	max.f32 	%f6, %f3, 0f00000000;
	ld.global.u32 	%r1, [%rd5];
	cvt.rn.f32.s32 	%f7, %r1;
	setp.lt.f32 	%p1, %f4, %f7;
	selp.f32 	%f8, %f4, %f7, %p1;
	ld.global.u32 	%r2, [%rd5+4];
	cvt.rn.f32.s32 	%f9, %r2;
	setp.lt.f32 	%p2, %f5, %f9;
	selp.f32 	%f10, %f5, %f9, %p2;
	ld.global.u32 	%r3, [%rd5+8];
	cvt.rn.f32.s32 	%f11, %r3;
	setp.lt.f32 	%p3, %f6, %f11;
	selp.f32 	%f12, %f6, %f11, %p3;
	cvta.to.global.u64 	%rd7, %rd1;
	cvta.to.global.u64 	%rd8, %rd4;
	cvt.rmi.f32.f32 	%f13, %f8;
	sub.f32 	%f14, %f8, %f13;
	cvt.rmi.f32.f32 	%f15, %f10;
	sub.f32 	%f16, %f10, %f15;
	cvt.rmi.f32.f32 	%f17, %f12;
	sub.f32 	%f18, %f12, %f17;
	cvt.rmi.s32.f32 	%r4, %f8;
	cvt.rmi.s32.f32 	%r5, %f10;
	cvt.rmi.s32.f32 	%r6, %f12;
	mad.lo.s32 	%r7, %r2, %r4, %r5;
	mad.lo.s32 	%r8, %r7, %r3, %r6;
	mul.wide.s32 	%rd9, %r8, 4;
	add.s64 	%rd10, %rd7, %rd9;
	ld.global.f32 	%f19, [%rd10];
	ld.global.f32 	%f20, [%rd10+4];
	mul.wide.s32 	%rd11, %r3, 4;
	add.s64 	%rd12, %rd10, %rd11;
	ld.global.f32 	%f21, [%rd12];
	ld.global.f32 	%f22, [%rd12+4];
	add.s32 	%r9, %r7, %r2;
	mad.lo.s32 	%r10, %r9, %r3, %r6;
	mul.wide.s32 	%rd13, %r10, 4;
	add.s64 	%rd14, %rd7, %rd13;
	ld.global.f32 	%f23, [%rd14];
	ld.global.f32 	%f24, [%rd14+4];
	add.s64 	%rd15, %rd14, %rd11;
	ld.global.f32 	%f25, [%rd15];
	ld.global.f32 	%f26, [%rd15+4];
	cvt.f64.f32 	%fd1, %f19;
	cvt.f64.f32 	%fd2, %f14;
	mov.f64 	%fd3, 0d3FF0000000000000;
	sub.f64 	%fd4, %fd3, %fd2;
	mul.f64 	%fd5, %fd4, %fd1;
	cvt.f64.f32 	%fd6, %f16;
	sub.f64 	%fd7, %fd3, %fd6;
	mul.f64 	%fd8, %fd7, %fd5;
	cvt.f64.f32 	%fd9, %f18;
	sub.f64 	%fd10, %fd3, %fd9;
	cvt.f64.f32 	%fd11, %f20;
	mul.f64 	%fd12, %fd4, %fd11;
	mul.f64 	%fd13, %fd7, %fd12;
	mul.f64 	%fd14, %fd13, %fd9;
	fma.rn.f64 	%fd15, %fd10, %fd8, %fd14;
	cvt.f64.f32 	%fd16, %f21;
	mul.f64 	%fd17, %fd4, %fd16;
	mul.f64 	%fd18, %fd17, %fd6;
	fma.rn.f64 	%fd19, %fd10, %fd18, %fd15;
	cvt.f64.f32 	%fd20, %f22;
	mul.f64 	%fd21, %fd4, %fd20;
	mul.f64 	%fd22, %fd21, %fd6;
	fma.rn.f64 	%fd23, %fd22, %fd9, %fd19;
	mul.f32 	%f27, %f14, %f23;
	cvt.f64.f32 	%fd24, %f27;
	mul.f64 	%fd25, %fd7, %fd24;
	fma.rn.f64 	%fd26, %fd10, %fd25, %fd23;
	mul.f32 	%f28, %f14, %f24;
	cvt.f64.f32 	%fd27, %f28;
	mul.f64 	%fd28, %fd7, %fd27;
	fma.rn.f64 	%fd29, %fd28, %fd9, %fd26;
	mul.f32 	%f29, %f14, %f25;
	mul.f32 	%f30, %f16, %f29;
	cvt.f64.f32 	%fd30, %f30;
	fma.rn.f64 	%fd31, %fd10, %fd30, %fd29;
	mul.f32 	%f31, %f14, %f26;
	mul.f32 	%f32, %f16, %f31;
	mul.f32 	%f33, %f18, %f32;
	cvt.f64.f32 	%fd32, %f33;
	add.f64 	%fd33, %fd31, %fd32;
	cvt.rn.f32.f64 	%f34, %fd33;
	st.global.f32 	[%rd8], %f34;
	ret;

}
	// .globl	_Z10TraceBlinePfS_S_S_S_S_S_S_S_Piy
.visible .entry _Z10TraceBlinePfS_S_S_S_S_S_S_S_Piy(
	.param .u64 .ptr .align 1 _Z10TraceBlinePfS_S_S_S_S_S_S_S_Piy_param_0,
	.param .u64 .ptr .align 1 _Z10TraceBlinePfS_S_S_S_S_S_S_S_Piy_param_1,
	.param .u64 .ptr .align 1 _Z10TraceBlinePfS_S_S_S_S_S_S_S_Piy_param_2,
	.param .u64 .ptr .align 1 _Z10TraceBlinePfS_S_S_S_S_S_S_S_Piy_param_3,
	.param .u64 .ptr .align 1 _Z10TraceBlinePfS_S_S_S_S_S_S_S_Piy_param_4,
	.param .u64 .ptr .align 1 _Z10TraceBlinePfS_S_S_S_S_S_S_S_Piy_param_5,
	.param .u64 .ptr .align 1 _Z10TraceBlinePfS_S_S_S_S_S_S_S_Piy_param_6,
	.param .u64 .ptr .align 1 _Z10TraceBlinePfS_S_S_S_S_S_S_S_Piy_param_7,
	.param .u64 .ptr .align 1 _Z10TraceBlinePfS_S_S_S_S_S_S_S_Piy_param_8,
	.param .u64 .ptr .align 1 _Z10TraceBlinePfS_S_S_S_S_S_S_S_Piy_param_9,
	.param .u64 _Z10TraceBlinePfS_S_S_S_S_S_S_S_Piy_param_10
)
{


	ret;

}


// ===== COMPILED SASS (sm_100) =====

	.target	sm_100

	.elftype	@"ET_EXEC"


//--------------------- .note.nv.tkinfo           --------------------------
	.section	.note.nv.tkinfo,"",@"SHT_NOTE"
	.sectionflags	@"SHF_NOTE_NV_TKINFO"
	.tkinfo
        /*0018*/ 	.word	0x00000002
        /*0030*/ 	.string	""
        /*0030*/ 	.string	"ptxas"
        /*0030*/ 	.string	"Cuda compilation tools, release 13.0, V13.0.88"
        /*0030*/ 	.string	"Build cuda_13.0.r13.0/compiler.36424714_0"
        /*0030*/ 	.string	"-arch sm_100 -m 64 "



//--------------------- .note.nv.cuinfo           --------------------------
	.section	.note.nv.cuinfo,"",@"SHT_NOTE"
	.sectionflags	@"SHF_NOTE_NV_CUINFO"
        /*0018*/ 	.short	0x0002
        /*001a*/ 	.short	0x0064
        /*001c*/ 	.short	0x0082
	.zero		2


//--------------------- .nv.info                  --------------------------
	.section	.nv.info,"",@"SHT_CUDA_INFO"
	.align	4


	//----- nvinfo : EIATTR_REGCOUNT
	.align		4
        /*0000*/ 	.byte	0x04, 0x2f
        /*0002*/ 	.short	(.L_1 - .L_0)
	.align		4
.L_0:
        /*0004*/ 	.word	index@(_Z10test_Idx3dPfPiS0_S_)
        /*0008*/ 	.word	0x0000000e


	//----- nvinfo : EIATTR_FRAME_SIZE
	.align		4
.L_1:
        /*000c*/ 	.byte	0x04, 0x11
        /*000e*/ 	.short	(.L_3 - .L_2)
	.align		4
.L_2:
        /*0010*/ 	.word	index@(_Z10test_Idx3dPfPiS0_S_)
        /*0014*/ 	.word	0x00000000


	//----- nvinfo : EIATTR_REGCOUNT
	.align		4
.L_3:
        /*0018*/ 	.byte	0x04, 0x2f
        /*001a*/ 	.short	(.L_5 - .L_4)
	.align		4
.L_4:
        /*001c*/ 	.word	index@(_Z13test_Interp3dPfPiS_S_)
        /*0020*/ 	.word	0x0000001e


	//----- nvinfo : EIATTR_FRAME_SIZE
	.align		4
.L_5:
        /*0024*/ 	.byte	0x04, 0x11
        /*0026*/ 	.short	(.L_7 - .L_6)
	.align		4
.L_6:
        /*0028*/ 	.word	index@(_Z13test_Interp3dPfPiS_S_)
        /*002c*/ 	.word	0x00000000


	//----- nvinfo : EIATTR_REGCOUNT
	.align		4
.L_7:
        /*0030*/ 	.byte	0x04, 0x2f
        /*0032*/ 	.short	(.L_9 - .L_8)
	.align		4
.L_8:
        /*0034*/ 	.word	index@(_Z10TraceBlinePfS_S_S_S_S_S_S_S_Piy)
        /*0038*/ 	.word	0x00000004


	//----- nvinfo : EIATTR_FRAME_SIZE
	.align		4
.L_9:
        /*003c*/ 	.byte	0x04, 0x11
        /*003e*/ 	.short	(.L_11 - .L_10)
	.align		4
.L_10:
        /*0040*/ 	.word	index@(_Z10TraceBlinePfS_S_S_S_S_S_S_S_Piy)
        /*0044*/ 	.word	0x00000000


	//----- nvinfo : EIATTR_MIN_STACK_SIZE
	.align		4
.L_11:
        /*0048*/ 	.byte	0x04, 0x12
        /*004a*/ 	.short	(.L_13 - .L_12)
	.align		4
.L_12:
        /*004c*/ 	.word	index@(_Z10TraceBlinePfS_S_S_S_S_S_S_S_Piy)
        /*0050*/ 	.word	0x00000000


	//----- nvinfo : EIATTR_MIN_STACK_SIZE
	.align		4
.L_13:
        /*0054*/ 	.byte	0x04, 0x12
        /*0056*/ 	.short	(.L_15 - .L_14)
	.align		4
.L_14:
        /*0058*/ 	.word	index@(_Z13test_Interp3dPfPiS_S_)
        /*005c*/ 	.word	0x00000000


	//----- nvinfo : EIATTR_MIN_STACK_SIZE
	.align		4
.L_15:
        /*0060*/ 	.byte	0x04, 0x12
        /*0062*/ 	.short	(.L_17 - .L_16)
	.align		4
.L_16:
        /*0064*/ 	.word	index@(_Z10test_Idx3dPfPiS0_S_)
        /*0068*/ 	.word	0x00000000
.L_17:


//--------------------- .nv.compat                --------------------------
	.section	.nv.compat,"",@"SHT_CUDA_COMPAT_INFO"
	.align	4
        /*0000*/ 	.byte	0x02, 0x09, 0x00, 0x00, 0x02, 0x02, 0x01, 0x00, 0x02, 0x05, 0x05, 0x00, 0x03, 0x07, 0x01, 0x01
        /*0010*/ 	.byte	0x02, 0x03, 0x00, 0x00, 0x02, 0x06, 0x01, 0x00, 0x04, 0x0b, 0x08, 0x00, 0x01, 0x00, 0x00, 0x00
        /*0020*/ 	.byte	0x00, 0x00, 0x00, 0x00


//--------------------- .nv.info._Z10TraceBlinePfS_S_S_S_S_S_S_S_Piy --------------------------
	.section	.nv.info._Z10TraceBlinePfS_S_S_S_S_S_S_S_Piy,"",@"SHT_CUDA_INFO"
	.sectionflags	@""
	.align	4


	//----- nvinfo : EIATTR_CUDA_API_VERSION
	.align		4
        /*0000*/ 	.byte	0x04, 0x37
        /*0002*/ 	.short	(.L_19 - .L_18)
.L_18:
        /*0004*/ 	.word	0x00000082


	//----- nvinfo : EIATTR_KPARAM_INFO
	.align		4
.L_19:
        /*0008*/ 	.byte	0x04, 0x17
        /*000a*/ 	.short	(.L_21 - .L_20)
.L_20:
        /*000c*/ 	.word	0x00000000
        /*0010*/ 	.short	0x000a
        /*0012*/ 	.short	0x0050
        /*0014*/ 	.byte	0x00, 0xf0, 0x21, 0x00


	//----- nvinfo : EIATTR_KPARAM_INFO
	.align		4
.L_21:
        /*0018*/ 	.byte	0x04, 0x17
        /*001a*/ 	.short	(.L_23 - .L_22)
.L_22:
        /*001c*/ 	.word	0x00000000
        /*0020*/ 	.short	0x0009
        /*0022*/ 	.short	0x0048
        /*0024*/ 	.byte	0x00, 0xf5, 0x21, 0x00


	//----- nvinfo : EIATTR_KPARAM_INFO
	.align		4
.L_23:
        /*0028*/ 	.byte	0x04, 0x17
        /*002a*/ 	.short	(.L_25 - .L_24)
.L_24:
        /*002c*/ 	.word	0x00000000
        /*0030*/ 	.short	0x0008
        /*0032*/ 	.short	0x0040
        /*0034*/ 	.byte	0x00, 0xf5, 0x21, 0x00


	//----- nvinfo : EIATTR_KPARAM_INFO
	.align		4
.L_25:
        /*0038*/ 	.byte	0x04, 0x17
        /*003a*/ 	.short	(.L_27 - .L_26)
.L_26:
        /*003c*/ 	.word	0x00000000
        /*0040*/ 	.short	0x0007
        /*0042*/ 	.short	0x0038
        /*0044*/ 	.byte	0x00, 0xf5, 0x21, 0x00


	//----- nvinfo : EIATTR_KPARAM_INFO
	.align		4
.L_27:
        /*0048*/ 	.byte	0x04, 0x17
        /*004a*/ 	.short	(.L_29 - .L_28)
.L_28:
        /*004c*/ 	.word	0x00000000
        /*0050*/ 	.short	0x0006
        /*0052*/ 	.short	0x0030
        /*0054*/ 	.byte	0x00, 0xf5, 0x21, 0x00


	//----- nvinfo : EIATTR_KPARAM_INFO
	.align		4
.L_29:
        /*0058*/ 	.byte	0x04, 0x17
        /*005a*/ 	.short	(.L_31 - .L_30)
.L_30:
        /*005c*/ 	.word	0x00000000
        /*0060*/ 	.short	0x0005
        /*0062*/ 	.short	0x0028
        /*0064*/ 	.byte	0x00, 0xf5, 0x21, 0x00


	//----- nvinfo : EIATTR_KPARAM_INFO
	.align		4
.L_31:
        /*0068*/ 	.byte	0x04, 0x17
        /*006a*/ 	.short	(.L_33 - .L_32)
.L_32:
        /*006c*/ 	.word	0x00000000
        /*0070*/ 	.short	0x0004
        /*0072*/ 	.short	0x0020
        /*0074*/ 	.byte	0x00, 0xf5, 0x21, 0x00


	//----- nvinfo : EIATTR_KPARAM_INFO
	.align		4
.L_33:
        /*0078*/ 	.byte	0x04, 0x17
        /*007a*/ 	.short	(.L_35 - .L_34)
.L_34:
        /*007c*/ 	.word	0x00000000
        /*0080*/ 	.short	0x0003
        /*0082*/ 	.short	0x0018
        /*0084*/ 	.byte	0x00, 0xf5, 0x21, 0x00


	//----- nvinfo : EIATTR_KPARAM_INFO
	.align		4
.L_35:
        /*0088*/ 	.byte	0x04, 0x17
        /*008a*/ 	.short	(.L_37 - .L_36)
.L_36:
        /*008c*/ 	.word	0x00000000
        /*0090*/ 	.short	0x0002
        /*0092*/ 	.short	0x0010
        /*0094*/ 	.byte	0x00, 0xf5, 0x21, 0x00


	//----- nvinfo : EIATTR_KPARAM_INFO
	.align		4
.L_37:
        /*0098*/ 	.byte	0x04, 0x17
        /*009a*/ 	.short	(.L_39 - .L_38)
.L_38:
        /*009c*/ 	.word	0x00000000
        /*00a0*/ 	.short	0x0001
        /*00a2*/ 	.short	0x0008
        /*00a4*/ 	.byte	0x00, 0xf5, 0x21, 0x00


	//----- nvinfo : EIATTR_KPARAM_INFO
	.align		4
.L_39:
        /*00a8*/ 	.byte	0x04, 0x17
        /*00aa*/ 	.short	(.L_41 - .L_40)
.L_40:
        /*00ac*/ 	.word	0x00000000
        /*00b0*/ 	.short	0x0000
        /*00b2*/ 	.short	0x0000
        /*00b4*/ 	.byte	0x00, 0xf5, 0x21, 0x00


	//----- nvinfo : EIATTR_SPARSE_MMA_MASK
	.align		4
.L_41:
        /*00b8*/ 	.byte	0x03, 0x50
        /*00ba*/ 	.short	0x0000


	//----- nvinfo : EIATTR_MAXREG_COUNT
	.align		4
        /*00bc*/ 	.byte	0x03, 0x1b
        /*00be*/ 	.short	0x00ff


	//----- nvinfo : EIATTR_MERCURY_ISA_VERSION
	.align		4
        /*00c0*/ 	.byte	0x03, 0x5f
        /*00c2*/ 	.short	0x0101


	//----- nvinfo : EIATTR_VRC_CTA_INIT_COUNT
	.align		4
        /*00c4*/ 	.byte	0x02, 0x4a
	.zero		1
	.zero		1


	//----- nvinfo : EIATTR_EXIT_INSTR_OFFSETS
	.align		4
        /*00c8*/ 	.byte	0x04, 0x1c
        /*00ca*/ 	.short	(.L_43 - .L_42)


	//   ....[0]....
.L_42:
        /*00cc*/ 	.word	0x00000010


	//----- nvinfo : EIATTR_CBANK_PARAM_SIZE
	.align		4
.L_43:
        /*00d0*/ 	.byte	0x03, 0x19
        /*00d2*/ 	.short	0x0058


	//----- nvinfo : EIATTR_PARAM_CBANK
	.align		4
        /*00d4*/ 	.byte	0x04, 0x0a
        /*00d6*/ 	.short	(.L_45 - .L_44)
	.align		4
.L_44:
        /*00d8*/ 	.word	index@(.nv.constant0._Z10TraceBlinePfS_S_S_S_S_S_S_S_Piy)
        /*00dc*/ 	.short	0x0380
        /*00de*/ 	.short	0x0058


	//----- nvinfo : EIATTR_SW_WAR
	.align		4
.L_45:
        /*00e0*/ 	.byte	0x04, 0x36
        /*00e2*/ 	.short	(.L_47 - .L_46)
.L_46:
        /*00e4*/ 	.word	0x00000008
.L_47:


//--------------------- .nv.info._Z13test_Interp3dPfPiS_S_ --------------------------
	.section	.nv.info._Z13test_Interp3dPfPiS_S_,"",@"SHT_CUDA_INFO"
	.sectionflags	@""
	.align	4


	//----- nvinfo : EIATTR_CUDA_API_VERSION
	.align		4
        /*0000*/ 	.byte	0x04, 0x37
        /*0002*/ 	.short	(.L_49 - .L_48)
.L_48:
        /*0004*/ 	.word	0x00000082


	//----- nvinfo : EIATTR_KPARAM_INFO
	.align		4
.L_49:
        /*0008*/ 	.byte	0x04, 0x17
        /*000a*/ 	.short	(.L_51 - .L_50)
.L_50:
        /*000c*/ 	.word	0x00000000
        /*0010*/ 	.short	0x0003
        /*0012*/ 	.short	0x0018
        /*0014*/ 	.byte	0x00, 0xf5, 0x21, 0x00


	//----- nvinfo : EIATTR_KPARAM_INFO
	.align		4
.L_51:
        /*0018*/ 	.byte	0x04, 0x17
        /*001a*/ 	.short	(.L_53 - .L_52)
.L_52:
        /*001c*/ 	.word	0x00000000
        /*0020*/ 	.short	0x0002
        /*0022*/ 	.short	0x0010
        /*0024*/ 	.byte	0x00, 0xf5, 0x21, 0x00


	//----- nvinfo : EIATTR_KPARAM_INFO
	.align		4
.L_53:
        /*0028*/ 	.byte	0x04, 0x17
        /*002a*/ 	.short	(.L_55 - .L_54)
.L_54:
        /*002c*/ 	.word	0x00000000
        /*0030*/ 	.short	0x0001
        /*0032*/ 	.short	0x0008
        /*0034*/ 	.byte	0x00, 0xf5, 0x21, 0x00


	//----- nvinfo : EIATTR_KPARAM_INFO
	.align		4
.L_55:
        /*0038*/ 	.byte	0x04, 0x17
        /*003a*/ 	.short	(.L_57 - .L_56)
.L_56:
        /*003c*/ 	.word	0x00000000
        /*0040*/ 	.short	0x0000
        /*0042*/ 	.short	0x0000
        /*0044*/ 	.byte	0x00, 0xf5, 0x21, 0x00


	//----- nvinfo : EIATTR_SPARSE_MMA_MASK
	.align		4
.L_57:
        /*0048*/ 	.byte	0x03, 0x50
        /*004a*/ 	.short	0x0000


	//----- nvinfo : EIATTR_MAXREG_COUNT
	.align		4
        /*004c*/ 	.byte	0x03, 0x1b
        /*004e*/ 	.short	0x00ff


	//----- nvinfo : EIATTR_MERCURY_ISA_VERSION
	.align		4
        /*0050*/ 	.byte	0x03, 0x5f
        /*0052*/ 	.short	0x0101


	//----- nvinfo : EIATTR_VRC_CTA_INIT_COUNT
	.align		4
        /*0054*/ 	.byte	0x02, 0x4a
	.zero		1
	.zero		1


	//----- nvinfo : EIATTR_EXIT_INSTR_OFFSETS
	.align		4
        /*0058*/ 	.byte	0x04, 0x1c
        /*005a*/ 	.short	(.L_59 - .L_58)


	//   ....[0]....
.L_58:
        /*005c*/ 	.word	0x000005a0


	//----- nvinfo : EIATTR_CBANK_PARAM_SIZE
	.align		4
.L_59:
        /*0060*/ 	.byte	0x03, 0x19
        /*0062*/ 	.short	0x0020


	//----- nvinfo : EIATTR_PARAM_CBANK
	.align		4
        /*0064*/ 	.byte	0x04, 0x0a
        /*0066*/ 	.short	(.L_61 - .L_60)
	.align		4
.L_60:
        /*0068*/ 	.word	index@(.nv.constant0._Z13test_Interp3dPfPiS_S_)
        /*006c*/ 	.short	0x0380
        /*006e*/ 	.short	0x0020


	//----- nvinfo : EIATTR_SW_WAR
	.align		4
.L_61:
        /*0070*/ 	.byte	0x04, 0x36
        /*0072*/ 	.short	(.L_63 - .L_62)
.L_62:
        /*0074*/ 	.word	0x00000008
.L_63:


//--------------------- .nv.info._Z10test_Idx3dPfPiS0_S_ --------------------------
	.section	.nv.info._Z10test_Idx3dPfPiS0_S_,"",@"SHT_CUDA_INFO"
	.sectionflags	@""
	.align	4


	//----- nvinfo : EIATTR_CUDA_API_VERSION
	.align		4
        /*0000*/ 	.byte	0x04, 0x37
        /*0002*/ 	.short	(.L_65 - .L_64)
.L_64:
        /*0004*/ 	.word	0x00000082


	//----- nvinfo : EIATTR_KPARAM_INFO
	.align		4
.L_65:
        /*0008*/ 	.byte	0x04, 0x17
        /*000a*/ 	.short	(.L_67 - .L_66)
.L_66:
        /*000c*/ 	.word	0x00000000
        /*0010*/ 	.short	0x0003
        /*0012*/ 	.short	0x0018
        /*0014*/ 	.byte	0x00, 0xf5, 0x21, 0x00


	//----- nvinfo : EIATTR_KPARAM_INFO
	.align		4
.L_67:
        /*0018*/ 	.byte	0x04, 0x17
        /*001a*/ 	.short	(.L_69 - .L_68)
.L_68:
        /*001c*/ 	.word	0x00000000
        /*0020*/ 	.short	0x0002
        /*0022*/ 	.short	0x0010
        /*0024*/ 	.byte	0x00, 0xf5, 0x21, 0x00


	//----- nvinfo : EIATTR_KPARAM_INFO
	.align		4
.L_69:
        /*0028*/ 	.byte	0x04, 0x17
        /*002a*/ 	.short	(.L_71 - .L_70)
.L_70:
        /*002c*/ 	.word	0x00000000
        /*0030*/ 	.short	0x0001
        /*0032*/ 	.short	0x0008
        /*0034*/ 	.byte	0x00, 0xf5, 0x21, 0x00


	//----- nvinfo : EIATTR_KPARAM_INFO
	.align		4
.L_71:
        /*0038*/ 	.byte	0x04, 0x17
        /*003a*/ 	.short	(.L_73 - .L_72)
.L_72:
        /*003c*/ 	.word	0x00000000
        /*0040*/ 	.short	0x0000
        /*0042*/ 	.short	0x0000
        /*0044*/ 	.byte	0x00, 0xf5, 0x21, 0x00


	//----- nvinfo : EIATTR_SPARSE_MMA_MASK
	.align		4
.L_73:
        /*0048*/ 	.byte	0x03, 0x50
        /*004a*/ 	.short	0x0000


	//----- nvinfo : EIATTR_MAXREG_COUNT
	.align		4
        /*004c*/ 	.byte	0x03, 0x1b
        /*004e*/ 	.short	0x00ff


	//----- nvinfo : EIATTR_MERCURY_ISA_VERSION
	.align		4
        /*0050*/ 	.byte	0x03, 0x5f
        /*0052*/ 	.short	0x0101


	//----- nvinfo : EIATTR_VRC_CTA_INIT_COUNT
	.align		4
        /*0054*/ 	.byte	0x02, 0x4a
	.zero		1
	.zero		1


	//----- nvinfo : EIATTR_EXIT_INSTR_OFFSETS
	.align		4
        /*0058*/ 	.byte	0x04, 0x1c
        /*005a*/ 	.short	(.L_75 - .L_74)


	//   ....[0]....
.L_74:
        /*005c*/ 	.word	0x00000100


	//----- nvinfo : EIATTR_CBANK_PARAM_SIZE
	.align		4
.L_75:
        /*0060*/ 	.byte	0x03, 0x19
        /*0062*/ 	.short	0x0020


	//----- nvinfo : EIATTR_PARAM_CBANK
	.align		4
        /*0064*/ 	.byte	0x04, 0x0a
        /*0066*/ 	.short	(.L_77 - .L_76)
	.align		4
.L_76:
        /*0068*/ 	.word	index@(.nv.constant0._Z10test_Idx3dPfPiS0_S_)
        /*006c*/ 	.short	0x0380
        /*006e*/ 	.short	0x0020


	//----- nvinfo : EIATTR_SW_WAR
	.align		4
.L_77:
        /*0070*/ 	.byte	0x04, 0x36
        /*0072*/ 	.short	(.L_79 - .L_78)
.L_78:
        /*0074*/ 	.word	0x00000008
.L_79:


//--------------------- .nv.callgraph             --------------------------
	.section	.nv.callgraph,"",@"SHT_CUDA_CALLGRAPH"
	.align	4
	.sectionentsize	8
	.align		4
        /*0000*/ 	.word	0x00000000
	.align		4
        /*0004*/ 	.word	0xffffffff
	.align		4
        /*0008*/ 	.word	0x00000000
	.align		4
        /*000c*/ 	.word	0xfffffffe
	.align		4
        /*0010*/ 	.word	0x00000000
	.align		4
        /*0014*/ 	.word	0xfffffffd
	.align		4
        /*0018*/ 	.word	0x00000000
	.align		4
        /*001c*/ 	.word	0xfffffffc


//--------------------- .text._Z10TraceBlinePfS_S_S_S_S_S_S_S_Piy --------------------------
	.section	.text._Z10TraceBlinePfS_S_S_S_S_S_S_S_Piy,"ax",@progbits
	.align	128
        .global         _Z10TraceBlinePfS_S_S_S_S_S_S_S_Piy
        .type           _Z10TraceBlinePfS_S_S_S_S_S_S_S_Piy,@function
        .size           _Z10TraceBlinePfS_S_S_S_S_S_S_S_Piy,(.L_x_3 - _Z10TraceBlinePfS_S_S_S_S_S_S_S_Piy)
        .other          _Z10TraceBlinePfS_S_S_S_S_S_S_S_Piy,@"STO_CUDA_ENTRY STV_DEFAULT"
_Z10TraceBlinePfS_S_S_S_S_S_S_S_Piy:
.text._Z10TraceBlinePfS_S_S_S_S_S_S_S_Piy:
[----:B------:R-:W-:Y:S01]  /*0000*/  LDC R1, c[0x0][0x37c] ;  /* 0x0000df00ff017b82 */ /* 0x000fe20000000800 */
[----:B------:R-:W-:Y:S05]  /*0010*/  EXIT ;  /* 0x000000000000794d */ /* 0x000fea0003800000 */
.L_x_0:
[----:B------:R-:W-:-:S00]  /*0020*/  BRA `(.L_x_0) ;  /* 0xfffffffc00fc7947 */ /* 0x000fc0000383ffff */
[----:B------:R-:W-:-:S00]  /*0030*/  NOP ;  /* 0x0000000000007918 */ /* 0x000fc00000000000 */
        /* <DEDUP_REMOVED lines=12> */
.L_x_3:


//--------------------- .text._Z13test_Interp3dPfPiS_S_ --------------------------
	.section	.text._Z13test_Interp3dPfPiS_S_,"ax",@progbits
	.align	128
        .global         _Z13test_Interp3dPfPiS_S_
        .type           _Z13test_Interp3dPfPiS_S_,@function
        .size           _Z13test_Interp3dPfPiS_S_,(.L_x_4 - _Z13test_Interp3dPfPiS_S_)
        .other          _Z13test_Interp3dPfPiS_S_,@"STO_CUDA_ENTRY STV_DEFAULT"
_Z13test_Interp3dPfPiS_S_:
.text._Z13test_Interp3dPfPiS_S_:
[----:B------:R-:W-:Y:S08]  /*0000*/  LDC R1, c[0x0][0x37c] ;  /* 0x0000df00ff017b82 */ /* 0x000ff00000000800 */
[----:B------:R-:W0:Y:S01]  /*0010*/  LDC.64 R2, c[0x0][0x390] ;  /* 0x0000e400ff027b82 */ /* 0x000e220000000a00 */
[----:B------:R-:W0:Y:S07]  /*0020*/  LDCU.64 UR4, c[0x0][0x358] ;  /* 0x00006b00ff0477ac */ /* 0x000e2e0008000a00 */
[----:B------:R-:W1:Y:S01]  /*0030*/  LDC.64 R6, c[0x0][0x388] ;  /* 0x0000e200ff067b82 */ /* 0x000e620000000a00 */
[----:B0-----:R-:W2:Y:S04]  /*0040*/  LDG.E R5, desc[UR4][R2.64] ;  /* 0x0000000402057981 */ /* 0x001ea8000c1e1900 */
[----:B------:R-:W3:Y:S04]  /*0050*/  LDG.E R8, desc[UR4][R2.64+0x4] ;  /* 0x0000040402087981 */ /* 0x000ee8000c1e1900 */
[----:B-1----:R-:W4:Y:S04]  /*0060*/  LDG.E R10, desc[UR4][R6.64] ;  /* 0x00000004060a7981 */ /* 0x002f28000c1e1900 */
[----:B------:R-:W5:Y:S04]  /*0070*/  LDG.E R4, desc[UR4][R6.64+0x4] ;  /* 0x0000040406047981 */ /* 0x000f68000c1e1900 */
[----:B------:R0:W5:Y:S04]  /*0080*/  LDG.E R9, desc[UR4][R2.64+0x8] ;  /* 0x0000080402097981 */ /* 0x000168000c1e1900 */
[----:B------:R-:W5:Y:S01]  /*0090*/  LDG.E R0, desc[UR4][R6.64+0x8] ;  /* 0x0000080406007981 */ /* 0x000f62000c1e1900 */
[----:B0-----:R-:W0:Y:S01]  /*00a0*/  LDC.64 R2, c[0x0][0x380] ;  /* 0x0000e000ff027b82 */ /* 0x001e220000000a00 */
[----:B--2---:R-:W-:-:S02]  /*00b0*/  FMNMX R5, RZ, R5, !PT ;  /* 0x00000005ff057209 */ /* 0x004fc40007800000 */
[----:B----4-:R-:W-:Y:S02]  /*00c0*/  I2FP.F32.S32 R12, R10 ;  /* 0x0000000a000c7245 */ /* 0x010fe40000201400 */
[----:B---3--:R-:W-:Y:S02]  /*00d0*/  FMNMX R10, RZ, R8, !PT ;  /* 0x00000008ff0a7209 */ /* 0x008fe40007800000 */
[C---:B------:R-:W-:Y:S02]  /*00e0*/  FSETP.GEU.AND P0, PT, R5.reuse, R12, PT ;  /* 0x0000000c0500720b */ /* 0x040fe40003f0e000 */
[----:B-----5:R-:W-:Y:S02]  /*00f0*/  I2FP.F32.S32 R11, R4 ;  /* 0x00000004000b7245 */ /* 0x020fe40000201400 */
[----:B------:R-:W-:Y:S02]  /*0100*/  FSEL R8, R5, R12, !P0 ;  /* 0x0000000c05087208 */ /* 0x000fe40004000000 */
[----:B------:R-:W-:-:S02]  /*0110*/  FSETP.GEU.AND P0, PT, R10, R11, PT ;  /* 0x0000000b0a00720b */ /* 0x000fc40003f0e000 */
[----:B------:R-:W-:Y:S02]  /*0120*/  FMNMX R9, RZ, R9, !PT ;  /* 0x00000009ff097209 */ /* 0x000fe40007800000 */
[----:B------:R-:W-:Y:S02]  /*0130*/  I2FP.F32.S32 R12, R0 ;  /* 0x00000000000c7245 */ /* 0x000fe40000201400 */
[----:B------:R-:W-:Y:S02]  /*0140*/  FSEL R10, R10, R11, !P0 ;  /* 0x0000000b0a0a7208 */ /* 0x000fe40004000000 */
[CC--:B------:R-:W-:Y:S01]  /*0150*/  FSETP.GEU.AND P0, PT, R9.reuse, R12.reuse, PT ;  /* 0x0000000c0900720b */ /* 0x0c0fe20003f0e000 */
[----:B------:R-:W-:Y:S03]  /*0160*/  F2I.FLOOR.NTZ R5, R8 ;  /* 0x0000000800057305 */ /* 0x000fe60000207100 */
[----:B------:R-:W-:-:S05]  /*0170*/  FSEL R6, R9, R12, !P0 ;  /* 0x0000000c09067208 */ /* 0x000fca0004000000 */
[----:B------:R-:W1:Y:S08]  /*0180*/  F2I.FLOOR.NTZ R7, R10 ;  /* 0x0000000a00077305 */ /* 0x000e700000207100 */
[----:B------:R-:W2:Y:S01]  /*0190*/  F2I.FLOOR.NTZ R9, R6 ;  /* 0x0000000600097305 */ /* 0x000ea20000207100 */
[----:B-1----:R-:W-:-:S04]  /*01a0*/  IMAD R5, R4, R5, R7 ;  /* 0x0000000504057224 */ /* 0x002fc800078e0207 */
[----:B--2---:R-:W-:-:S04]  /*01b0*/  IMAD R13, R0, R5, R9 ;  /* 0x00000005000d7224 */ /* 0x004fc800078e0209 */
[----:B0-----:R-:W-:-:S05]  /*01c0*/  IMAD.WIDE R12, R13, 0x4, R2 ;  /* 0x000000040d0c7825 */ /* 0x001fca00078e0202 */
[----:B------:R-:W2:Y:S04]  /*01d0*/  LDG.E R27, desc[UR4][R12.64+0x4] ;  /* 0x000004040c1b7981 */ /* 0x000ea8000c1e1900 */
[----:B------:R-:W3:Y:S01]  /*01e0*/  LDG.E R7, desc[UR4][R12.64] ;  /* 0x000000040c077981 */ /* 0x000ee2000c1e1900 */
[----:B------:R-:W-:-:S05]  /*01f0*/  IMAD.WIDE R16, R0, 0x4, R12 ;  /* 0x0000000400107825 */ /* 0x000fca00078e020c */
[----:B------:R-:W4:Y:S01]  /*0200*/  LDG.E R25, desc[UR4][R16.64] ;  /* 0x0000000410197981 */ /* 0x000f22000c1e1900 */
[----:B------:R-:W-:-:S03]  /*0210*/  IADD3 R4, PT, PT, R4, R5, RZ ;  /* 0x0000000504047210 */ /* 0x000fc60007ffe0ff */
[----:B------:R0:W5:Y:S02]  /*0220*/  LDG.E R14, desc[UR4][R16.64+0x4] ;  /* 0x00000404100e7981 */ /* 0x000164000c1e1900 */
[----:B------:R-:W-:-:S04]  /*0230*/  IMAD R19, R0, R4, R9 ;  /* 0x0000000400137224 */ /* 0x000fc800078e0209 */
[----:B------:R-:W-:-:S05]  /*0240*/  IMAD.WIDE R18, R19, 0x4, R2 ;  /* 0x0000000413127825 */ /* 0x000fca00078e0202 */
[----:B------:R-:W5:Y:S04]  /*0250*/  LDG.E R2, desc[UR4][R18.64] ;  /* 0x0000000412027981 */ /* 0x000f68000c1e1900 */
[----:B------:R3:W5:Y:S01]  /*0260*/  LDG.E R26, desc[UR4][R18.64+0x4] ;  /* 0x00000404121a7981 */ /* 0x000762000c1e1900 */
[----:B------:R-:W-:-:S05]  /*0270*/  IMAD.WIDE R22, R0, 0x4, R18 ;  /* 0x0000000400167825 */ /* 0x000fca00078e0212 */
[----:B------:R-:W5:Y:S04]  /*0280*/  LDG.E R24, desc[UR4][R22.64] ;  /* 0x0000000416187981 */ /* 0x000f68000c1e1900 */
[----:B------:R4:W5:Y:S01]  /*0290*/  LDG.E R0, desc[UR4][R22.64+0x4] ;  /* 0x0000040416007981 */ /* 0x000962000c1e1900 */
[----:B------:R-:W1:Y:S08]  /*02a0*/  FRND.FLOOR R5, R8 ;  /* 0x0000000800057307 */ /* 0x000e700000205000 */
[----:B------:R-:W0:Y:S01]  /*02b0*/  FRND.FLOOR R3, R10 ;  /* 0x0000000a00037307 */ /* 0x000e220000205000 */
[----:B-1----:R-:W-:-:S07]  /*02c0*/  FADD R5, R8, -R5 ;  /* 0x8000000508057221 */ /* 0x002fce0000000000 */
[----:B0-----:R-:W0:Y:S01]  /*02d0*/  F2F.F64.F32 R16, R5 ;  /* 0x0000000500107310 */ /* 0x001e220000201800 */
[----:B------:R-:W-:-:S07]  /*02e0*/  FADD R4, R10, -R3 ;  /* 0x800000030a047221 */ /* 0x000fce0000000000 */
[----:B------:R-:W1:Y:S08]  /*02f0*/  FRND.FLOOR R9, R6 ;  /* 0x0000000600097307 */ /* 0x000e700000205000 */
[----:B------:R-:W1:Y:S01]  /*0300*/  F2F.F64.F32 R12, R4 ;  /* 0x00000004000c7310 */ /* 0x000e620000201800 */
[----:B0-----:R-:W-:Y:S01]  /*0310*/  DADD R16, -R16, 1 ;  /* 0x3ff0000010107429 */ /* 0x001fe20000000100 */
[----:B-1----:R-:W-:-:S06]  /*0320*/  FADD R3, R6, -R9 ;  /* 0x8000000906037221 */ /* 0x002fcc0000000000 */
[----:B------:R-:W-:Y:S01]  /*0330*/  F2F.F64.F32 R8, R3 ;  /* 0x0000000300087310 */ /* 0x000fe20000201800 */
[----:B------:R-:W-:-:S07]  /*0340*/  DADD R10, -R12, 1 ;  /* 0x3ff000000c0a7429 */ /* 0x000fce0000000100 */
[----:B--2---:R-:W0:Y:S08]  /*0350*/  F2F.F64.F32 R20, R27 ;  /* 0x0000001b00147310 */ /* 0x004e300000201800 */
[----:B---3--:R-:W1:Y:S01]  /*0360*/  F2F.F64.F32 R18, R7 ;  /* 0x0000000700127310 */ /* 0x008e620000201800 */
[----:B0-----:R-:W-:-:S07]  /*0370*/  DMUL R20, R16, R20 ;  /* 0x0000001410147228 */ /* 0x001fce0000000000 */
[----:B----4-:R-:W0:Y:S01]  /*0380*/  F2F.F64.F32 R22, R25 ;  /* 0x0000001900167310 */ /* 0x010e220000201800 */
[----:B-1----:R-:W-:Y:S02]  /*0390*/  DMUL R18, R18, R16 ;  /* 0x0000001012127228 */ /* 0x002fe40000000000 */
[----:B------:R-:W-:-:S05]  /*03a0*/  DMUL R20, R10, R20 ;  /* 0x000000140a147228 */ /* 0x000fca0000000000 */
[----:B-----5:R-:W1:Y:S01]  /*03b0*/  F2F.F64.F32 R14, R14 ;  /* 0x0000000e000e7310 */ /* 0x020e620000201800 */
[----:B------:R-:W-:Y:S02]  /*03c0*/  DADD R6, -R8, 1 ;  /* 0x3ff0000008067429 */ /* 0x000fe40000000100 */
[----:B------:R-:W-:Y:S02]  /*03d0*/  DMUL R18, R18, R10 ;  /* 0x0000000a12127228 */ /* 0x000fe40000000000 */
[----:B------:R-:W-:Y:S02]  /*03e0*/  DMUL R20, R8, R20 ;  /* 0x0000001408147228 */ /* 0x000fe40000000000 */
[----:B0-----:R-:W-:Y:S01]  /*03f0*/  DMUL R22, R16, R22 ;  /* 0x0000001610167228 */ /* 0x001fe20000000000 */
[----:B------:R-:W-:-:S05]  /*0400*/  FMUL R2, R5, R2 ;  /* 0x0000000205027220 */ /* 0x000fca0000400000 */
[----:B------:R-:W-:Y:S02]  /*0410*/  DFMA R18, R18, R6, R20 ;  /* 0x000000061212722b */ /* 0x000fe40000000014 */
[----:B------:R-:W-:Y:S02]  /*0420*/  DMUL R22, R12, R22 ;  /* 0x000000160c167228 */ /* 0x000fe40000000000 */
[----:B-1----:R-:W-:Y:S01]  /*0430*/  DMUL R20, R16, R14 ;  /* 0x0000000e10147228 */ /* 0x002fe20000000000 */
[----:B------:R-:W0:Y:S01]  /*0440*/  F2F.F64.F32 R16, R2 ;  /* 0x0000000200107310 */ /* 0x000e220000201800 */
[----:B------:R-:W-:-:S04]  /*0450*/  FMUL R26, R5, R26 ;  /* 0x0000001a051a7220 */ /* 0x000fc80000400000 */
[----:B------:R-:W-:Y:S02]  /*0460*/  DFMA R18, R6, R22, R18 ;  /* 0x000000160612722b */ /* 0x000fe40000000012 */
[----:B------:R-:W-:Y:S01]  /*0470*/  DMUL R20, R12, R20 ;  /* 0x000000140c147228 */ /* 0x000fe20000000000 */
[----:B------:R-:W1:Y:S07]  /*0480*/  F2F.F64.F32 R12, R26 ;  /* 0x0000001a000c7310 */ /* 0x000e6e0000201800 */
[----:B------:R-:W-:-:S02]  /*0490*/  DFMA R14, R8, R20, R18 ;  /* 0x00000014080e722b */ /* 0x000fc40000000012 */
[----:B0-----:R-:W-:Y:S01]  /*04a0*/  DMUL R16, R10, R16 ;  /* 0x000000100a107228 */ /* 0x001fe20000000000 */
[C---:B------:R-:W-:Y:S01]  /*04b0*/  FMUL R19, R5.reuse, R24 ;  /* 0x0000001805137220 */ /* 0x040fe20000400000 */
[----:B------:R-:W-:-:S03]  /*04c0*/  FMUL R5, R5, R0 ;  /* 0x0000000005057220 */ /* 0x000fc60000400000 */
[C---:B------:R-:W-:Y:S01]  /*04d0*/  FMUL R19, R4.reuse, R19 ;  /* 0x0000001304137220 */ /* 0x040fe20000400000 */
[----:B------:R-:W-:Y:S01]  /*04e0*/  FMUL R0, R4, R5 ;  /* 0x0000000504007220 */ /* 0x000fe20000400000 */
[----:B-1----:R-:W-:Y:S02]  /*04f0*/  DMUL R12, R10, R12 ;  /* 0x0000000c0a0c7228 */ /* 0x002fe40000000000 */
[----:B------:R-:W-:Y:S01]  /*0500*/  DFMA R14, R6, R16, R14 ;  /* 0x00000010060e722b */ /* 0x000fe2000000000e */
[----:B------:R-:W0:Y:S01]  /*0510*/  F2F.F64.F32 R4, R19 ;  /* 0x0000001300047310 */ /* 0x000e220000201800 */
[----:B------:R-:W-:-:S06]  /*0520*/  FMUL R0, R3, R0 ;  /* 0x0000000003007220 */ /* 0x000fcc0000400000 */
[----:B------:R-:W-:Y:S01]  /*0530*/  DFMA R12, R8, R12, R14 ;  /* 0x0000000c080c722b */ /* 0x000fe2000000000e */
[----:B------:R-:W1:Y:S07]  /*0540*/  F2F.F64.F32 R2, R0 ;  /* 0x0000000000027310 */ /* 0x000e6e0000201800 */
[----:B0-----:R-:W-:Y:S01]  /*0550*/  DFMA R4, R6, R4, R12 ;  /* 0x000000040604722b */ /* 0x001fe2000000000c */
[----:B------:R-:W0:Y:S07]  /*0560*/  LDC.64 R6, c[0x0][0x398] ;  /* 0x0000e600ff067b82 */ /* 0x000e2e0000000a00 */
[----:B-1----:R-:W-:-:S10]  /*0570*/  DADD R2, R4, R2 ;  /* 0x0000000004027229 */ /* 0x002fd40000000002 */
[----:B------:R-:W0:Y:S02]  /*0580*/  F2F.F32.F64 R3, R2 ;  /* 0x0000000200037310 */ /* 0x000e240000301000 */
[----:B0-----:R-:W-:Y:S01]  /*0590*/  STG.E desc[UR4][R6.64], R3 ;  /* 0x0000000306007986 */ /* 0x001fe2000c101904 */
[----:B------:R-:W-:Y:S05]  /*05a0*/  EXIT ;  /* 0x000000000000794d */ /* 0x000fea0003800000 */
.L_x_1:
        /* <DEDUP_REMOVED lines=13> */
.L_x_4:


//--------------------- .text._Z10test_Idx3dPfPiS0_S_ --------------------------
	.section	.text._Z10test_Idx3dPfPiS0_S_,"ax",@progbits
	.align	128
        .global         _Z10test_Idx3dPfPiS0_S_
        .type           _Z10test_Idx3dPfPiS0_S_,@function
        .size           _Z10test_Idx3dPfPiS0_S_,(.L_x_5 - _Z10test_Idx3dPfPiS0_S_)
        .other          _Z10test_Idx3dPfPiS0_S_,@"STO_CUDA_ENTRY STV_DEFAULT"
_Z10test_Idx3dPfPiS0_S_:
.text._Z10test_Idx3dPfPiS0_S_:
[----:B------:R-:W-:Y:S08]  /*0000*/  LDC R1, c[0x0][0x37c] ;  /* 0x0000df00ff017b82 */ /* 0x000ff00000000800 */
[----:B------:R-:W0:Y:S01]  /*0010*/  LDC.64 R2, c[0x0][0x390] ;  /* 0x0000e400ff027b82 */ /* 0x000e220000000a00 */
[----:B------:R-:W0:Y:S07]  /*0020*/  LDCU.64 UR4, c[0x0][0x358] ;  /* 0x00006b00ff0477ac */ /* 0x000e2e0008000a00 */
[----:B------:R-:W1:Y:S08]  /*0030*/  LDC.64 R8, c[0x0][0x388] ;  /* 0x0000e200ff087b82 */ /* 0x000e700000000a00 */
[----:B------:R-:W2:Y:S01]  /*0040*/  LDC.64 R4, c[0x0][0x380] ;  /* 0x0000e000ff047b82 */ /* 0x000ea20000000a00 */
[----:B0-----:R-:W3:Y:S04]  /*0050*/  LDG.E R0, desc[UR4][R2.64] ;  /* 0x0000000402007981 */ /* 0x001ee8000c1e1900 */
[----:B------:R-:W3:Y:S04]  /*0060*/  LDG.E R7, desc[UR4][R2.64+0x4] ;  /* 0x0000040402077981 */ /* 0x000ee8000c1e1900 */
[----:B-1----:R-:W3:Y:S04]  /*0070*/  LDG.E R10, desc[UR4][R8.64+0x4] ;  /* 0x00000404080a7981 */ /* 0x002ee8000c1e1900 */
[----:B------:R-:W4:Y:S04]  /*0080*/  LDG.E R6, desc[UR4][R2.64+0x8] ;  /* 0x0000080402067981 */ /* 0x000f28000c1e1900 */
[----:B------:R-:W4:Y:S01]  /*0090*/  LDG.E R11, desc[UR4][R8.64+0x8] ;  /* 0x00000804080b7981 */ /* 0x000f22000c1e1900 */
[----:B---3--:R-:W-:-:S04]  /*00a0*/  IMAD R0, R0, R10, R7 ;  /* 0x0000000a00007224 */ /* 0x008fc800078e0207 */
[----:B----4-:R-:W-:-:S04]  /*00b0*/  IMAD R11, R11, R0, R6 ;  /* 0x000000000b0b7224 */ /* 0x010fc800078e0206 */
[----:B--2---:R-:W-:-:S06]  /*00c0*/  IMAD.WIDE R4, R11, 0x4, R4 ;  /* 0x000000040b047825 */ /* 0x004fcc00078e0204 */
[----:B------:R-:W2:Y:S01]  /*00d0*/  LDG.E R5, desc[UR4][R4.64] ;  /* 0x0000000404057981 */ /* 0x000ea2000c1e1900 */
[----:B------:R-:W2:Y:S03]  /*00e0*/  LDC.64 R6, c[0x0][0x398] ;  /* 0x0000e600ff067b82 */ /* 0x000ea60000000a00 */
[----:B--2---:R-:W-:Y:S01]  /*00f0*/  STG.E desc[UR4][R6.64], R5 ;  /* 0x0000000506007986 */ /* 0x004fe2000c101904 */
[----:B------:R-:W-:Y:S05]  /*0100*/  EXIT ;  /* 0x000000000000794d */ /* 0x000fea0003800000 */
.L_x_2:
        /* <DEDUP_REMOVED lines=15> */
.L_x_5:


//--------------------- .nv.shared.reserved.0     --------------------------
	.section	.nv.shared.reserved.0,"aw",@nobits
	.weak		__nv_reservedSMEM_offset_0_alias
	.size		__nv_reservedSMEM_offset_0_alias, 0, 64
	.other		__nv_reservedSMEM_offset_0_alias,@"STO_CUDA_RESERVED_SHARED STV_DEFAULT"
__nv_reservedSMEM_offset_0_alias:
	.zero		0
	.zero		64


//--------------------- .nv.constant0._Z10TraceBlinePfS_S_S_S_S_S_S_S_Piy --------------------------
	.section	.nv.constant0._Z10TraceBlinePfS_S_S_S_S_S_S_S_Piy,"a",@progbits
	.sectionflags	@""
	.align	4
.nv.constant0._Z10TraceBlinePfS_S_S_S_S_S_S_S_Piy:
	.zero		984


//--------------------- .nv.constant0._Z13test_Interp3dPfPiS_S_ --------------------------
	.section	.nv.constant0._Z13test_Interp3dPfPiS_S_,"a",@progbits
	.sectionflags	@""
	.align	4
.nv.constant0._Z13test_Interp3dPfPiS_S_:
	.zero		928


//--------------------- .nv.constant0._Z10test_Idx3dPfPiS0_S_ --------------------------
	.section	.nv.constant0._Z10test_Idx3dPfPiS0_S_,"a",@progbits
	.sectionflags	@""
	.align	4
.nv.constant0._Z10test_Idx3dPfPiS0_S_:
	.zero		928


//--------------------- SYMBOLS --------------------------

	.type		.nv.reservedSmem.offset0,@object
	.size		.nv.reservedSmem.offset0,0x4
